	.headerflags	@"EF_CUDA_TEXMODE_UNIFIED EF_CUDA_64BIT_ADDRESS EF_CUDA_ACCELERATORS EF_CUDA_SM90 EF_CUDA_VIRTUAL_SM(EF_CUDA_SM90)"
	.elftype	@"ET_EXEC"


//--------------------- .nv.info                  --------------------------
	.section	.nv.info,"",@"SHT_CUDA_INFO"
	.align	4


	//----- nvinfo : EIATTR_REGCOUNT
	.align		4
        /*0000*/ 	.byte	0x04, 0x2f
        /*0002*/ 	.short	(.L_1 - .L_0)
	.align		4
.L_0:
        /*0004*/ 	.word	index@(triton_poi_fused__softmax_masked_fill_mul_5)
        /*0008*/ 	.word	0x00000010


	//----- nvinfo : EIATTR_MIN_STACK_SIZE
	.align		4
.L_1:
        /*000c*/ 	.byte	0x04, 0x12
        /*000e*/ 	.short	(.L_3 - .L_2)
	.align		4
.L_2:
        /*0010*/ 	.word	index@(triton_poi_fused__softmax_masked_fill_mul_5)
        /*0014*/ 	.word	0x00000000


	//----- nvinfo : EIATTR_FRAME_SIZE
	.align		4
.L_3:
        /*0018*/ 	.byte	0x04, 0x11
        /*001a*/ 	.short	(.L_5 - .L_4)
	.align		4
.L_4:
        /*001c*/ 	.word	index@(triton_poi_fused__softmax_masked_fill_mul_5)
        /*0020*/ 	.word	0x00000000


	//----- nvinfo : EIATTR_MIN_STACK_SIZE
	.align		4
.L_5:
        /*0024*/ 	.byte	0x04, 0x12
        /*0026*/ 	.short	(.L_7 - .L_6)
	.align		4
.L_6:
        /*0028*/ 	.word	index@(triton_poi_fused__softmax_masked_fill_mul_5)
        /*002c*/ 	.word	0x00000000
.L_7:


//--------------------- .nv.info.triton_poi_fused__softmax_masked_fill_mul_5 --------------------------
	.section	.nv.info.triton_poi_fused__softmax_masked_fill_mul_5,"",@"SHT_CUDA_INFO"
	.sectionflags	@""
	.align	4


	//----- nvinfo : EIATTR_CUDA_API_VERSION
	.align		4
        /*0000*/ 	.byte	0x04, 0x37
        /*0002*/ 	.short	(.L_9 - .L_8)
.L_8:
        /*0004*/ 	.word	0x0000007c


	//----- nvinfo : EIATTR_KPARAM_INFO
	.align		4
.L_9:
        /*0008*/ 	.byte	0x04, 0x17
        /*000a*/ 	.short	(.L_11 - .L_10)
.L_10:
        /*000c*/ 	.word	0x00000000
        /*0010*/ 	.short	0x0004
        /*0012*/ 	.short	0x0020
        /*0014*/ 	.byte	0x00, 0xf0, 0x11, 0x00


	//----- nvinfo : EIATTR_KPARAM_INFO
	.align		4
.L_11:
        /*0018*/ 	.byte	0x04, 0x17
        /*001a*/ 	.short	(.L_13 - .L_12)
.L_12:
        /*001c*/ 	.word	0x00000000
        /*0020*/ 	.short	0x0003
        /*0022*/ 	.short	0x0018
        /*0024*/ 	.byte	0x00, 0xf4, 0x21, 0x00


	//----- nvinfo : EIATTR_KPARAM_INFO
	.align		4
.L_13:
        /*0028*/ 	.byte	0x04, 0x17
        /*002a*/ 	.short	(.L_15 - .L_14)
.L_14:
        /*002c*/ 	.word	0x00000000
        /*0030*/ 	.short	0x0002
        /*0032*/ 	.short	0x0010
        /*0034*/ 	.byte	0x00, 0xf4, 0x21, 0x00


	//----- nvinfo : EIATTR_KPARAM_INFO
	.align		4
.L_15:
        /*0038*/ 	.byte	0x04, 0x17
        /*003a*/ 	.short	(.L_17 - .L_16)
.L_16:
        /*003c*/ 	.word	0x00000000
        /*0040*/ 	.short	0x0001
        /*0042*/ 	.short	0x0008
        /*0044*/ 	.byte	0x00, 0xf4, 0x21, 0x00


	//----- nvinfo : EIATTR_KPARAM_INFO
	.align		4
.L_17:
        /*0048*/ 	.byte	0x04, 0x17
        /*004a*/ 	.short	(.L_19 - .L_18)
.L_18:
        /*004c*/ 	.word	0x00000000
        /*0050*/ 	.short	0x0000
        /*0052*/ 	.short	0x0000
        /*0054*/ 	.byte	0x00, 0xf4, 0x21, 0x00


	//----- nvinfo : EIATTR_SPARSE_MMA_MASK
	.align		4
.L_19:
        /*0058*/ 	.byte	0x03, 0x50
        /*005a*/ 	.short	0x0000


	//----- nvinfo : EIATTR_MAXREG_COUNT
	.align		4
        /*005c*/ 	.byte	0x03, 0x1b
        /*005e*/ 	.short	0x00ff


	//----- nvinfo : EIATTR_EXIT_INSTR_OFFSETS
	.align		4
        /*0060*/ 	.byte	0x04, 0x1c
        /*0062*/ 	.short	(.L_21 - .L_20)


	//   ....[0]....
.L_20:
        /*0064*/ 	.word	0x000002c0


	//   ....[1]....
        /*0068*/ 	.word	0x000002e0


	//----- nvinfo : EIATTR_REQNTID
	.align		4
.L_21:
        /*006c*/ 	.byte	0x04, 0x10
        /*006e*/ 	.short	(.L_23 - .L_22)
.L_22:
        /*0070*/ 	.word	0x00000080
        /*0074*/ 	.word	0x00000001
        /*0078*/ 	.word	0x00000001


	//----- nvinfo : EIATTR_CBANK_PARAM_SIZE
	.align		4
.L_23:
        /*007c*/ 	.byte	0x03, 0x19
        /*007e*/ 	.short	0x0024


	//----- nvinfo : EIATTR_PARAM_CBANK
	.align		4
        /*0080*/ 	.byte	0x04, 0x0a
        /*0082*/ 	.short	(.L_25 - .L_24)
	.align		4
.L_24:
        /*0084*/ 	.word	index@(.nv.constant0.triton_poi_fused__softmax_masked_fill_mul_5)
        /*0088*/ 	.short	0x0210
        /*008a*/ 	.short	0x0024


	//----- nvinfo : EIATTR_SW_WAR
	.align		4
.L_25:
        /*008c*/ 	.byte	0x04, 0x36
        /*008e*/ 	.short	(.L_27 - .L_26)
.L_26:
        /*0090*/ 	.word	0x00000008
.L_27:


//--------------------- .nv.callgraph             --------------------------
	.section	.nv.callgraph,"",@"SHT_CUDA_CALLGRAPH"
	.align	4
	.sectionentsize	8
	.align		4
        /*0000*/ 	.word	0x00000000
	.align		4
        /*0004*/ 	.word	0xffffffff
	.align		4
        /*0008*/ 	.word	0x00000000
	.align		4
        /*000c*/ 	.word	0xfffffffe
	.align		4
        /*0010*/ 	.word	0x00000000
	.align		4
        /*0014*/ 	.word	0xfffffffd
	.align		4
        /*0018*/ 	.word	0x00000000
	.align		4
        /*001c*/ 	.word	0xfffffffc


//--------------------- .text.triton_poi_fused__softmax_masked_fill_mul_5 --------------------------
	.section	.text.triton_poi_fused__softmax_masked_fill_mul_5,"ax",@progbits
	.align	128
        .global         triton_poi_fused__softmax_masked_fill_mul_5
        .type           triton_poi_fused__softmax_masked_fill_mul_5,@function
        .size           triton_poi_fused__softmax_masked_fill_mul_5,(.L_x_1 - triton_poi_fused__softmax_masked_fill_mul_5)
        .other          triton_poi_fused__softmax_masked_fill_mul_5,@"STO_CUDA_ENTRY STV_DEFAULT"
triton_poi_fused__softmax_masked_fill_mul_5:
.text.triton_poi_fused__softmax_masked_fill_mul_5:
[----:B------:R-:W0:Y:S02]  /*0000*/  LDC R1, c[0x0][0x28] ;  /* 0x00000a00ff017b82 */ /* 0x000e240000000800 */
[----:B------:R-:W1:Y:S01]  /*0010*/  S2R R0, SR_TID.X ;  /* 0x0000000000007919 */ /* 0x000e620000002100 */
[----:B------:R-:W2:Y:S01]  /*0020*/  LDC.64 R2, c[0x0][0x210] ;  /* 0x00008400ff027b82 */ /* 0x000ea20000000a00 */
[----:B------:R-:W-:Y:S01]  /*0030*/  ULDC.64 UR4, c[0x0][0x218] ;  /* 0x0000860000047ab9 */ /* 0x000fe20000000a00 */
[----:B------:R-:W-:Y:S01]  /*0040*/  PRMT R13, RZ, 0x7610, R13 ;  /* 0x00007610ff0d7816 */ /* 0x000fe2000000000d */
[----:B------:R-:W3:Y:S01]  /*0050*/  S2R R9, SR_CTAID.X ;  /* 0x0000000000097919 */ /* 0x000ee20000002500 */
[----:B------:R-:W-:-:S04]  /*0060*/  IMAD.MOV.U32 R10, RZ, RZ, RZ ;  /* 0x000000ffff0a7224 */ /* 0x000fc800078e00ff */
[----:B------:R-:W4:Y:S01]  /*0070*/  LDC.64 R4, c[0x0][0x220] ;  /* 0x00008800ff047b82 */ /* 0x000f220000000a00 */
[----:B-1----:R-:W-:-:S05]  /*0080*/  LOP3.LUT R0, R0, 0x7f, RZ, 0xc0, !PT ;  /* 0x0000007f00007812 */ /* 0x002fca00078ec0ff */
[----:B---3--:R-:W-:Y:S01]  /*0090*/  IMAD R7, R9, 0x80, R0 ;  /* 0x0000008009077824 */ /* 0x008fe200078e0200 */
[----:B------:R-:W-:-:S03]  /*00a0*/  SHF.R.S32.HI R0, RZ, 0x18, R9 ;  /* 0x00000018ff007819 */ /* 0x000fc60000011409 */
[C---:B--2---:R-:W-:Y:S01]  /*00b0*/  IMAD.WIDE R2, R7.reuse, 0x4, R2 ;  /* 0x0000000407027825 */ /* 0x044fe200078e0202 */
[C---:B------:R-:W-:Y:S02]  /*00c0*/  ISETP.GE.AND P0, PT, R7.reuse, 0x100, PT ;  /* 0x000001000700780c */ /* 0x040fe40003f06270 */
[----:B------:R-:W-:Y:S02]  /*00d0*/  SGXT R0, R0, 0x1 ;  /* 0x000000010000781a */ /* 0x000fe40000000200 */
[----:B------:R-:W-:Y:S02]  /*00e0*/  IADD3 R8, P1, R7, UR4, RZ ;  /* 0x0000000407087c10 */ /* 0x000fe4000ff3e0ff */
[----:B------:R-:W-:Y:S02]  /*00f0*/  LEA.HI R0, R0, R7, RZ, 0x2 ;  /* 0x0000000700007211 */ /* 0x000fe400078f10ff */
[----:B------:R-:W-:Y:S01]  /*0100*/  LEA.HI.X.SX32 R9, R7, UR5, 0x1, P1 ;  /* 0x0000000507097c11 */ /* 0x000fe200088f0eff */
[----:B------:R-:W-:Y:S01]  /*0110*/  ULDC.64 UR4, c[0x0][0x208] ;  /* 0x0000820000047ab9 */ /* 0x000fe20000000a00 */
[----:B------:R-:W1:Y:S01]  /*0120*/  LDC.64 R6, c[0x0][0x228] ;  /* 0x00008a00ff067b82 */ /* 0x000e620000000a00 */
[----:B------:R-:W-:Y:S01]  /*0130*/  SHF.R.S32.HI R11, RZ, 0x2, R0 ;  /* 0x00000002ff0b7819 */ /* 0x000fe20000011400 */
[----:B------:R-:W-:Y:S01]  /*0140*/  HFMA2.MMA R0, -RZ, RZ, 0, 0 ;  /* 0x00000000ff007435 */ /* 0x000fe200000001ff */
[----:B------:R-:W2:Y:S03]  /*0150*/  @!P0 LDG.E.U8 R13, desc[UR4][R8.64] ;  /* 0x00000004080d8981 */ /* 0x000ea6000c1e1100 */
[----:B----4-:R-:W-:Y:S01]  /*0160*/  IMAD.WIDE R4, R11, 0x4, R4 ;  /* 0x000000040b047825 */ /* 0x010fe200078e0204 */
[----:B------:R-:W3:Y:S05]  /*0170*/  @!P0 LDG.E R10, desc[UR4][R2.64] ;  /* 0x00000004020a8981 */ /* 0x000eea000c1e1900 */
[----:B------:R-:W4:Y:S01]  /*0180*/  @!P0 LDG.E.EL R0, desc[UR4][R4.64] ;  /* 0x0000000404008981 */ /* 0x000f22000c2e1900 */
[----:B------:R-:W-:-:S02]  /*0190*/  IMAD.MOV.U32 R12, RZ, RZ, RZ ;  /* 0x000000ffff0c7224 */ /* 0x000fc400078e00ff */
[----:B-1----:R-:W-:-:S05]  /*01a0*/  IMAD.WIDE R6, R11, 0x4, R6 ;  /* 0x000000040b067825 */ /* 0x002fca00078e0206 */
[----:B------:R-:W5:Y:S01]  /*01b0*/  @!P0 LDG.E.EL R12, desc[UR4][R6.64] ;  /* 0x00000004060c8981 */ /* 0x000f62000c2e1900 */
[----:B--2---:R-:W-:-:S04]  /*01c0*/  LOP3.LUT P1, RZ, R13, 0xff, RZ, 0xc0, !PT ;  /* 0x000000ff0dff7812 */ /* 0x004fc8000782c0ff */
[----:B---3--:R-:W-:-:S05]  /*01d0*/  FSEL R11, R10, -INF , !P1 ;  /* 0xff8000000a0b7808 */ /* 0x008fca0004800000 */
[----:B----4-:R-:W-:-:S04]  /*01e0*/  FADD R0, R11, -R0 ;  /* 0x800000000b007221 */ /* 0x010fc80000000000 */
[----:B------:R-:W-:-:S05]  /*01f0*/  FMUL R0, R0, 1.4426950216293334961 ;  /* 0x3fb8aa3b00007820 */ /* 0x000fca0000400000 */
[----:B------:R-:W-:Y:S02]  /*0200*/  FSETP.GEU.AND P2, PT, R0, -126, PT ;  /* 0xc2fc00000000780b */ /* 0x000fe40003f4e000 */
[C---:B-----5:R-:W-:Y:S02]  /*0210*/  FSETP.GT.AND P1, PT, |R12|.reuse, 8.50705917302346158658e+37, PT ;  /* 0x7e8000000c00780b */ /* 0x060fe40003f24200 */
[----:B------:R-:W-:-:S09]  /*0220*/  FSETP.GEU.AND P3, PT, |R12|, 1.175494350822287508e-38, PT ;  /* 0x008000000c00780b */ /* 0x000fd20003f6e200 */
[----:B------:R-:W-:-:S04]  /*0230*/  @!P2 FMUL R0, R0, 0.5 ;  /* 0x3f0000000000a820 */ /* 0x000fc80000400000 */
[----:B------:R-:W1:Y:S01]  /*0240*/  MUFU.EX2 R4, R0 ;  /* 0x0000000000047308 */ /* 0x000e620000000800 */
[----:B------:R-:W-:-:S04]  /*0250*/  @P1 FMUL R12, R12, 0.25 ;  /* 0x3e8000000c0c1820 */ /* 0x000fc80000400000 */
[----:B------:R-:W-:-:S04]  /*0260*/  @!P3 FMUL R12, R12, 16777216 ;  /* 0x4b8000000c0cb820 */ /* 0x000fc80000400000 */
[----:B------:R-:W2:Y:S01]  /*0270*/  MUFU.RCP R5, R12 ;  /* 0x0000000c00057308 */ /* 0x000ea20000001000 */
[----:B-1----:R-:W-:-:S04]  /*0280*/  @!P2 FMUL R4, R4, R4 ;  /* 0x000000040404a220 */ /* 0x002fc80000400000 */
[----:B------:R-:W-:-:S04]  /*0290*/  @P1 FMUL R4, R4, 0.25 ;  /* 0x3e80000004041820 */ /* 0x000fc80000400000 */
[----:B------:R-:W-:-:S04]  /*02a0*/  @!P3 FMUL R4, R4, 16777216 ;  /* 0x4b8000000404b820 */ /* 0x000fc80000400000 */
[----:B--2---:R-:W-:Y:S01]  /*02b0*/  FMUL R5, R5, R4 ;  /* 0x0000000405057220 */ /* 0x004fe20000400000 */
[----:B------:R-:W-:Y:S06]  /*02c0*/  @P0 EXIT ;  /* 0x000000000000094d */ /* 0x000fec0003800000 */
[----:B------:R-:W-:Y:S01]  /*02d0*/  STG.E desc[UR4][R2.64], R5 ;  /* 0x0000000502007986 */ /* 0x000fe2000c101904 */
[----:B------:R-:W-:Y:S05]  /*02e0*/  EXIT ;  /* 0x000000000000794d */ /* 0x000fea0003800000 */
.L_x_0:
[----:B------:R-:W-:-:S00]  /*02f0*/  BRA `(.L_x_0) ;  /* 0xfffffffc00fc7947 */ /* 0x000fc0000383ffff */
[----:B------:R-:W-:-:S00]  /*0300*/  NOP ;  /* 0x0000000000007918 */ /* 0x000fc00000000000 */
[----:B------:R-:W-:-:S00]  /*0310*/  NOP ;  /* 0x0000000000007918 */ /* 0x000fc00000000000 */
[----:B------:R-:W-:-:S00]  /*0320*/  NOP ;  /* 0x0000000000007918 */ /* 0x000fc00000000000 */
[----:B------:R-:W-:-:S00]  /*0330*/  NOP ;  /* 0x0000000000007918 */ /* 0x000fc00000000000 */
[----:B------:R-:W-:-:S00]  /*0340*/  NOP ;  /* 0x0000000000007918 */ /* 0x000fc00000000000 */
[----:B------:R-:W-:-:S00]  /*0350*/  NOP ;  /* 0x0000000000007918 */ /* 0x000fc00000000000 */
[----:B------:R-:W-:-:S00]  /*0360*/  NOP ;  /* 0x0000000000007918 */ /* 0x000fc00000000000 */
[----:B------:R-:W-:-:S00]  /*0370*/  NOP ;  /* 0x0000000000007918 */ /* 0x000fc00000000000 */
.L_x_1:


//--------------------- .nv.constant0.triton_poi_fused__softmax_masked_fill_mul_5 --------------------------
	.section	.nv.constant0.triton_poi_fused__softmax_masked_fill_mul_5,"a",@progbits
	.sectionflags	@""
	.align	4
.nv.constant0.triton_poi_fused__softmax_masked_fill_mul_5:
	.zero		564
